//
// Generated by NVIDIA NVVM Compiler
//
// Compiler Build ID: CL-36424714
// Cuda compilation tools, release 13.0, V13.0.88
// Based on NVVM 20.0.0
//

.version 9.0
.target sm_100
.address_size 64

	// .globl	_Z8RoyFloydPiii

.visible .entry _Z8RoyFloydPiii(
	.param .u64 .ptr .align 1 _Z8RoyFloydPiii_param_0,
	.param .u32 _Z8RoyFloydPiii_param_1,
	.param .u32 _Z8RoyFloydPiii_param_2
)
{
	.reg .pred 	%p<2>;
	.reg .b32 	%r<19>;
	.reg .b64 	%rd<9>;

	ld.param.u64 	%rd2, [_Z8RoyFloydPiii_param_0];
	ld.param.u32 	%r2, [_Z8RoyFloydPiii_param_1];
	ld.param.u32 	%r3, [_Z8RoyFloydPiii_param_2];
	cvta.to.global.u64 	%rd3, %rd2;
	mov.u32 	%r4, %ntid.y;
	mov.u32 	%r5, %ctaid.y;
	mov.u32 	%r6, %tid.y;
	mad.lo.s32 	%r7, %r4, %r5, %r6;
	mov.u32 	%r8, %ntid.x;
	mov.u32 	%r9, %ctaid.x;
	mov.u32 	%r10, %tid.x;
	mad.lo.s32 	%r11, %r8, %r9, %r10;
	mul.lo.s32 	%r12, %r3, %r7;
	add.s32 	%r13, %r12, %r2;
	mul.wide.s32 	%rd4, %r13, 4;
	add.s64 	%rd5, %rd3, %rd4;
	ld.global.u32 	%r14, [%rd5];
	mad.lo.s32 	%r15, %r3, %r2, %r11;
	mul.wide.s32 	%rd6, %r15, 4;
	add.s64 	%rd7, %rd3, %rd6;
	ld.global.u32 	%r16, [%rd7];
	add.s32 	%r1, %r16, %r14;
	add.s32 	%r17, %r12, %r11;
	mul.wide.s32 	%rd8, %r17, 4;
	add.s64 	%rd1, %rd3, %rd8;
	ld.global.u32 	%r18, [%rd1];
	setp.ge.s32 	%p1, %r1, %r18;
	@%p1 bra 	$L__BB0_2;
	st.global.u32 	[%rd1], %r1;
$L__BB0_2:
	ret;

}


// ===== COMPILED SASS (sm_100) =====

	.target	sm_100

	.elftype	@"ET_EXEC"


//--------------------- .note.nv.tkinfo           --------------------------
	.section	.note.nv.tkinfo,"",@"SHT_NOTE"
	.sectionflags	@"SHF_NOTE_NV_TKINFO"
	.tkinfo
        /*0018*/ 	.word	0x00000002
        /*0030*/ 	.string	""
        /*0030*/ 	.string	"ptxas"
        /*0030*/ 	.string	"Cuda compilation tools, release 13.0, V13.0.88"
        /*0030*/ 	.string	"Build cuda_13.0.r13.0/compiler.36424714_0"
        /*0030*/ 	.string	"-arch sm_100 -m 64 "



//--------------------- .note.nv.cuinfo           --------------------------
	.section	.note.nv.cuinfo,"",@"SHT_NOTE"
	.sectionflags	@"SHF_NOTE_NV_CUINFO"
        /*0018*/ 	.short	0x0002
        /*001a*/ 	.short	0x0064
        /*001c*/ 	.short	0x0082
	.zero		2


//--------------------- .nv.info                  --------------------------
	.section	.nv.info,"",@"SHT_CUDA_INFO"
	.align	4


	//----- nvinfo : EIATTR_REGCOUNT
	.align		4
        /*0000*/ 	.byte	0x04, 0x2f
        /*0002*/ 	.short	(.L_1 - .L_0)
	.align		4
.L_0:
        /*0004*/ 	.word	index@(_Z8RoyFloydPiii)
        /*0008*/ 	.word	0x0000000c


	//----- nvinfo : EIATTR_FRAME_SIZE
	.align		4
.L_1:
        /*000c*/ 	.byte	0x04, 0x11
        /*000e*/ 	.short	(.L_3 - .L_2)
	.align		4
.L_2:
        /*0010*/ 	.word	index@(_Z8RoyFloydPiii)
        /*0014*/ 	.word	0x00000000


	//----- nvinfo : EIATTR_MIN_STACK_SIZE
	.align		4
.L_3:
        /*0018*/ 	.byte	0x04, 0x12
        /*001a*/ 	.short	(.L_5 - .L_4)
	.align		4
.L_4:
        /*001c*/ 	.word	index@(_Z8RoyFloydPiii)
        /*0020*/ 	.word	0x00000000
.L_5:


//--------------------- .nv.compat                --------------------------
	.section	.nv.compat,"",@"SHT_CUDA_COMPAT_INFO"
	.align	4
        /*0000*/ 	.byte	0x02, 0x09, 0x00, 0x00, 0x02, 0x02, 0x01, 0x00, 0x02, 0x05, 0x05, 0x00, 0x03, 0x07, 0x01, 0x01
        /*0010*/ 	.byte	0x02, 0x03, 0x00, 0x00, 0x02, 0x06, 0x01, 0x00, 0x04, 0x0b, 0x08, 0x00, 0x09, 0x00, 0x00, 0x00
        /*0020*/ 	.byte	0x00, 0x00, 0x00, 0x00


//--------------------- .nv.info._Z8RoyFloydPiii  --------------------------
	.section	.nv.info._Z8RoyFloydPiii,"",@"SHT_CUDA_INFO"
	.sectionflags	@""
	.align	4


	//----- nvinfo : EIATTR_CUDA_API_VERSION
	.align		4
        /*0000*/ 	.byte	0x04, 0x37
        /*0002*/ 	.short	(.L_7 - .L_6)
.L_6:
        /*0004*/ 	.word	0x00000082


	//----- nvinfo : EIATTR_KPARAM_INFO
	.align		4
.L_7:
        /*0008*/ 	.byte	0x04, 0x17
        /*000a*/ 	.short	(.L_9 - .L_8)
.L_8:
        /*000c*/ 	.word	0x00000000
        /*0010*/ 	.short	0x0002
        /*0012*/ 	.short	0x000c
        /*0014*/ 	.byte	0x00, 0xf0, 0x11, 0x00


	//----- nvinfo : EIATTR_KPARAM_INFO
	.align		4
.L_9:
        /*0018*/ 	.byte	0x04, 0x17
        /*001a*/ 	.short	(.L_11 - .L_10)
.L_10:
        /*001c*/ 	.word	0x00000000
        /*0020*/ 	.short	0x0001
        /*0022*/ 	.short	0x0008
        /*0024*/ 	.byte	0x00, 0xf0, 0x11, 0x00


	//----- nvinfo : EIATTR_KPARAM_INFO
	.align		4
.L_11:
        /*0028*/ 	.byte	0x04, 0x17
        /*002a*/ 	.short	(.L_13 - .L_12)
.L_12:
        /*002c*/ 	.word	0x00000000
        /*0030*/ 	.short	0x0000
        /*0032*/ 	.short	0x0000
        /*0034*/ 	.byte	0x00, 0xf5, 0x21, 0x00


	//----- nvinfo : EIATTR_SPARSE_MMA_MASK
	.align		4
.L_13:
        /*0038*/ 	.byte	0x03, 0x50
        /*003a*/ 	.short	0x0000


	//----- nvinfo : EIATTR_MAXREG_COUNT
	.align		4
        /*003c*/ 	.byte	0x03, 0x1b
        /*003e*/ 	.short	0x00ff


	//----- nvinfo : EIATTR_MERCURY_ISA_VERSION
	.align		4
        /*0040*/ 	.byte	0x03, 0x5f
        /*0042*/ 	.short	0x0101


	//----- nvinfo : EIATTR_VRC_CTA_INIT_COUNT
	.align		4
        /*0044*/ 	.byte	0x02, 0x4a
	.zero		1
	.zero		1


	//----- nvinfo : EIATTR_EXIT_INSTR_OFFSETS
	.align		4
        /*0048*/ 	.byte	0x04, 0x1c
        /*004a*/ 	.short	(.L_15 - .L_14)


	//   ....[0]....
.L_14:
        /*004c*/ 	.word	0x00000170


	//   ....[1]....
        /*0050*/ 	.word	0x00000190


	//----- nvinfo : EIATTR_CBANK_PARAM_SIZE
	.align		4
.L_15:
        /*0054*/ 	.byte	0x03, 0x19
        /*0056*/ 	.short	0x0010


	//----- nvinfo : EIATTR_PARAM_CBANK
	.align		4
        /*0058*/ 	.byte	0x04, 0x0a
        /*005a*/ 	.short	(.L_17 - .L_16)
	.align		4
.L_16:
        /*005c*/ 	.word	index@(.nv.constant0._Z8RoyFloydPiii)
        /*0060*/ 	.short	0x0380
        /*0062*/ 	.short	0x0010


	//----- nvinfo : EIATTR_SW_WAR
	.align		4
.L_17:
        /*0064*/ 	.byte	0x04, 0x36
        /*0066*/ 	.short	(.L_19 - .L_18)
.L_18:
        /*0068*/ 	.word	0x00000008
.L_19:


//--------------------- .nv.callgraph             --------------------------
	.section	.nv.callgraph,"",@"SHT_CUDA_CALLGRAPH"
	.align	4
	.sectionentsize	8
	.align		4
        /*0000*/ 	.word	0x00000000
	.align		4
        /*0004*/ 	.word	0xffffffff
	.align		4
        /*0008*/ 	.word	0x00000000
	.align		4
        /*000c*/ 	.word	0xfffffffe
	.align		4
        /*0010*/ 	.word	0x00000000
	.align		4
        /*0014*/ 	.word	0xfffffffd
	.align		4
        /*0018*/ 	.word	0x00000000
	.align		4
        /*001c*/ 	.word	0xfffffffc


//--------------------- .text._Z8RoyFloydPiii     --------------------------
	.section	.text._Z8RoyFloydPiii,"ax",@progbits
	.align	128
        .global         _Z8RoyFloydPiii
        .type           _Z8RoyFloydPiii,@function
        .size           _Z8RoyFloydPiii,(.L_x_1 - _Z8RoyFloydPiii)
        .other          _Z8RoyFloydPiii,@"STO_CUDA_ENTRY STV_DEFAULT"
_Z8RoyFloydPiii:
.text._Z8RoyFloydPiii:
[----:B------:R-:W-:Y:S01]  /*0000*/  LDC R1, c[0x0][0x37c] ;  /* 0x0000df00ff017b82 */ /* 0x000fe20000000800 */
[----:B------:R-:W0:Y:S07]  /*0010*/  S2R R0, SR_CTAID.Y ;  /* 0x0000000000007919 */ /* 0x000e2e0000002600 */
[----:B------:R-:W1:Y:S01]  /*0020*/  LDC.64 R8, c[0x0][0x388] ;  /* 0x0000e200ff087b82 */ /* 0x000e620000000a00 */
[----:B------:R-:W0:Y:S01]  /*0030*/  LDCU UR6, c[0x0][0x364] ;  /* 0x00006c80ff0677ac */ /* 0x000e220008000800 */
[----:B------:R-:W0:Y:S01]  /*0040*/  S2R R3, SR_TID.Y ;  /* 0x0000000000037919 */ /* 0x000e220000002200 */
[----:B------:R-:W2:Y:S01]  /*0050*/  LDCU UR7, c[0x0][0x360] ;  /* 0x00006c00ff0777ac */ /* 0x000ea20008000800 */
[----:B------:R-:W2:Y:S04]  /*0060*/  S2R R4, SR_CTAID.X ;  /* 0x0000000000047919 */ /* 0x000ea80000002500 */
[----:B------:R-:W3:Y:S01]  /*0070*/  LDC.64 R6, c[0x0][0x380] ;  /* 0x0000e000ff067b82 */ /* 0x000ee20000000a00 */
[----:B------:R-:W4:Y:S01]  /*0080*/  LDCU.64 UR4, c[0x0][0x358] ;  /* 0x00006b00ff0477ac */ /* 0x000f220008000a00 */
[----:B------:R-:W2:Y:S01]  /*0090*/  S2R R5, SR_TID.X ;  /* 0x0000000000057919 */ /* 0x000ea20000002100 */
[----:B0-----:R-:W-:-:S04]  /*00a0*/  IMAD R0, R0, UR6, R3 ;  /* 0x0000000600007c24 */ /* 0x001fc8000f8e0203 */
[----:B-1----:R-:W-:Y:S02]  /*00b0*/  IMAD R3, R0, R9, R8 ;  /* 0x0000000900037224 */ /* 0x002fe400078e0208 */
[----:B--2---:R-:W-:Y:S02]  /*00c0*/  IMAD R4, R4, UR7, R5 ;  /* 0x0000000704047c24 */ /* 0x004fe4000f8e0205 */
[----:B---3--:R-:W-:-:S04]  /*00d0*/  IMAD.WIDE R2, R3, 0x4, R6 ;  /* 0x0000000403027825 */ /* 0x008fc800078e0206 */
[--C-:B------:R-:W-:Y:S02]  /*00e0*/  IMAD R5, R9, R8, R4.reuse ;  /* 0x0000000809057224 */ /* 0x100fe400078e0204 */
[----:B------:R-:W-:Y:S01]  /*00f0*/  IMAD R9, R0, R9, R4 ;  /* 0x0000000900097224 */ /* 0x000fe200078e0204 */
[----:B----4-:R-:W2:Y:S01]  /*0100*/  LDG.E R2, desc[UR4][R2.64] ;  /* 0x0000000402027981 */ /* 0x010ea2000c1e1900 */
[----:B------:R-:W-:-:S04]  /*0110*/  IMAD.WIDE R4, R5, 0x4, R6 ;  /* 0x0000000405047825 */ /* 0x000fc800078e0206 */
[----:B------:R-:W-:Y:S02]  /*0120*/  IMAD.WIDE R6, R9, 0x4, R6 ;  /* 0x0000000409067825 */ /* 0x000fe400078e0206 */
[----:B------:R-:W2:Y:S04]  /*0130*/  LDG.E R5, desc[UR4][R4.64] ;  /* 0x0000000404057981 */ /* 0x000ea8000c1e1900 */
[----:B------:R-:W3:Y:S01]  /*0140*/  LDG.E R0, desc[UR4][R6.64] ;  /* 0x0000000406007981 */ /* 0x000ee2000c1e1900 */
[----:B--2---:R-:W-:-:S04]  /*0150*/  IADD3 R9, PT, PT, R2, R5, RZ ;  /* 0x0000000502097210 */ /* 0x004fc80007ffe0ff */
[----:B---3--:R-:W-:-:S13]  /*0160*/  ISETP.GE.AND P0, PT, R9, R0, PT ;  /* 0x000000000900720c */ /* 0x008fda0003f06270 */
[----:B------:R-:W-:Y:S05]  /*0170*/  @P0 EXIT ;  /* 0x000000000000094d */ /* 0x000fea0003800000 */
[----:B------:R-:W-:Y:S01]  /*0180*/  STG.E desc[UR4][R6.64], R9 ;  /* 0x0000000906007986 */ /* 0x000fe2000c101904 */
[----:B------:R-:W-:Y:S05]  /*0190*/  EXIT ;  /* 0x000000000000794d */ /* 0x000fea0003800000 */
.L_x_0:
[----:B------:R-:W-:-:S00]  /*01a0*/  BRA `(.L_x_0) ;  /* 0xfffffffc00fc7947 */ /* 0x000fc0000383ffff */
[----:B------:R-:W-:-:S00]  /*01b0*/  NOP ;  /* 0x0000000000007918 */ /* 0x000fc00000000000 */
        /* <DEDUP_REMOVED lines=12> */
.L_x_1:


//--------------------- .nv.shared.reserved.0     --------------------------
	.section	.nv.shared.reserved.0,"aw",@nobits
	.weak		__nv_reservedSMEM_offset_0_alias
	.size		__nv_reservedSMEM_offset_0_alias, 0, 64
	.other		__nv_reservedSMEM_offset_0_alias,@"STO_CUDA_RESERVED_SHARED STV_DEFAULT"
__nv_reservedSMEM_offset_0_alias:
	.zero		0
	.zero		64


//--------------------- .nv.constant0._Z8RoyFloydPiii --------------------------
	.section	.nv.constant0._Z8RoyFloydPiii,"a",@progbits
	.sectionflags	@""
	.align	4
.nv.constant0._Z8RoyFloydPiii:
	.zero		912


//--------------------- SYMBOLS --------------------------

	.type		.nv.reservedSmem.offset0,@object
	.size		.nv.reservedSmem.offset0,0x4
